//
// Generated by NVIDIA NVVM Compiler
//
// Compiler Build ID: CL-36424714
// Cuda compilation tools, release 13.0, V13.0.88
// Based on NVVM 20.0.0
//

.version 9.0
.target sm_100
.address_size 64

	// .globl	_Z8gpuwritePiS_l
.extern .func  (.param .b32 func_retval0) vprintf
(
	.param .b64 vprintf_param_0,
	.param .b64 vprintf_param_1
)
;
.global .align 1 .b8 $str[21] = {110, 101, 120, 116, 91, 37, 100, 93, 61, 37, 100, 32, 105, 116, 101, 114, 61, 37, 100, 10};

.visible .entry _Z8gpuwritePiS_l(
	.param .u64 .ptr .align 1 _Z8gpuwritePiS_l_param_0,
	.param .u64 .ptr .align 1 _Z8gpuwritePiS_l_param_1,
	.param .u64 _Z8gpuwritePiS_l_param_2
)
{
	.local .align 8 .b8 	__local_depot0[16];
	.reg .b64 	%SP;
	.reg .b64 	%SPL;
	.reg .pred 	%p<10>;
	.reg .b32 	%r<78>;
	.reg .b64 	%rd<138>;

	mov.u64 	%SPL, __local_depot0;
	cvta.local.u64 	%SP, %SPL;
	ld.param.u64 	%rd12, [_Z8gpuwritePiS_l_param_0];
	ld.param.u64 	%rd13, [_Z8gpuwritePiS_l_param_1];
	ld.param.u64 	%rd11, [_Z8gpuwritePiS_l_param_2];
	cvta.to.global.u64 	%rd1, %rd12;
	cvta.to.global.u64 	%rd14, %rd13;
	add.u64 	%rd15, %SP, 0;
	add.u64 	%rd16, %SPL, 0;
	mov.u32 	%r7, %ctaid.x;
	mov.u32 	%r8, %ntid.x;
	mov.u32 	%r9, %tid.x;
	mad.lo.s32 	%r10, %r7, %r8, %r9;
	mul.wide.u32 	%rd17, %r10, 4;
	add.s64 	%rd2, %rd14, %rd17;
	ld.global.u32 	%r11, [%rd2];
	st.local.v2.u32 	[%rd16], {%r10, %r11};
	st.local.u32 	[%rd16+8], %rd11;
	mov.u64 	%rd18, $str;
	cvta.global.u64 	%rd19, %rd18;
	{ // callseq 0, 0
	.param .b64 param0;
	st.param.b64 	[param0], %rd19;
	.param .b64 param1;
	st.param.b64 	[param1], %rd15;
	.param .b32 retval0;
	call.uni (retval0), 
	vprintf, 
	(
	param0, 
	param1
	);
	ld.param.b32 	%r12, [retval0];
	} // callseq 0
	setp.lt.s64 	%p1, %rd11, 1;
	@%p1 bra 	$L__BB0_13;
	and.b64  	%rd3, %rd11, 15;
	setp.lt.u64 	%p2, %rd11, 16;
	@%p2 bra 	$L__BB0_4;
	and.b64  	%rd136, %rd11, 9223372036854775792;
	ld.global.u32 	%r76, [%rd2];
$L__BB0_3:
	.pragma "nounroll";
	mul.wide.s32 	%rd20, %r76, 4;
	add.s64 	%rd21, %rd1, %rd20;
	mov.b32 	%r14, 255;
	st.global.u32 	[%rd21+4], %r14;
	ld.global.u32 	%r15, [%rd2];
	mul.wide.s32 	%rd22, %r15, 4;
	add.s64 	%rd23, %rd1, %rd22;
	ld.global.u32 	%r16, [%rd23];
	st.global.u32 	[%rd2], %r16;
	mul.wide.s32 	%rd24, %r16, 4;
	add.s64 	%rd25, %rd1, %rd24;
	st.global.u32 	[%rd25+4], %r14;
	ld.global.u32 	%r17, [%rd2];
	mul.wide.s32 	%rd26, %r17, 4;
	add.s64 	%rd27, %rd1, %rd26;
	ld.global.u32 	%r18, [%rd27];
	st.global.u32 	[%rd2], %r18;
	mul.wide.s32 	%rd28, %r18, 4;
	add.s64 	%rd29, %rd1, %rd28;
	st.global.u32 	[%rd29+4], %r14;
	ld.global.u32 	%r19, [%rd2];
	mul.wide.s32 	%rd30, %r19, 4;
	add.s64 	%rd31, %rd1, %rd30;
	ld.global.u32 	%r20, [%rd31];
	st.global.u32 	[%rd2], %r20;
	mul.wide.s32 	%rd32, %r20, 4;
	add.s64 	%rd33, %rd1, %rd32;
	st.global.u32 	[%rd33+4], %r14;
	ld.global.u32 	%r21, [%rd2];
	mul.wide.s32 	%rd34, %r21, 4;
	add.s64 	%rd35, %rd1, %rd34;
	ld.global.u32 	%r22, [%rd35];
	st.global.u32 	[%rd2], %r22;
	mul.wide.s32 	%rd36, %r22, 4;
	add.s64 	%rd37, %rd1, %rd36;
	st.global.u32 	[%rd37+4], %r14;
	ld.global.u32 	%r23, [%rd2];
	mul.wide.s32 	%rd38, %r23, 4;
	add.s64 	%rd39, %rd1, %rd38;
	ld.global.u32 	%r24, [%rd39];
	st.global.u32 	[%rd2], %r24;
	mul.wide.s32 	%rd40, %r24, 4;
	add.s64 	%rd41, %rd1, %rd40;
	st.global.u32 	[%rd41+4], %r14;
	ld.global.u32 	%r25, [%rd2];
	mul.wide.s32 	%rd42, %r25, 4;
	add.s64 	%rd43, %rd1, %rd42;
	ld.global.u32 	%r26, [%rd43];
	st.global.u32 	[%rd2], %r26;
	mul.wide.s32 	%rd44, %r26, 4;
	add.s64 	%rd45, %rd1, %rd44;
	st.global.u32 	[%rd45+4], %r14;
	ld.global.u32 	%r27, [%rd2];
	mul.wide.s32 	%rd46, %r27, 4;
	add.s64 	%rd47, %rd1, %rd46;
	ld.global.u32 	%r28, [%rd47];
	st.global.u32 	[%rd2], %r28;
	mul.wide.s32 	%rd48, %r28, 4;
	add.s64 	%rd49, %rd1, %rd48;
	st.global.u32 	[%rd49+4], %r14;
	ld.global.u32 	%r29, [%rd2];
	mul.wide.s32 	%rd50, %r29, 4;
	add.s64 	%rd51, %rd1, %rd50;
	ld.global.u32 	%r30, [%rd51];
	st.global.u32 	[%rd2], %r30;
	mul.wide.s32 	%rd52, %r30, 4;
	add.s64 	%rd53, %rd1, %rd52;
	st.global.u32 	[%rd53+4], %r14;
	ld.global.u32 	%r31, [%rd2];
	mul.wide.s32 	%rd54, %r31, 4;
	add.s64 	%rd55, %rd1, %rd54;
	ld.global.u32 	%r32, [%rd55];
	st.global.u32 	[%rd2], %r32;
	mul.wide.s32 	%rd56, %r32, 4;
	add.s64 	%rd57, %rd1, %rd56;
	st.global.u32 	[%rd57+4], %r14;
	ld.global.u32 	%r33, [%rd2];
	mul.wide.s32 	%rd58, %r33, 4;
	add.s64 	%rd59, %rd1, %rd58;
	ld.global.u32 	%r34, [%rd59];
	st.global.u32 	[%rd2], %r34;
	mul.wide.s32 	%rd60, %r34, 4;
	add.s64 	%rd61, %rd1, %rd60;
	st.global.u32 	[%rd61+4], %r14;
	ld.global.u32 	%r35, [%rd2];
	mul.wide.s32 	%rd62, %r35, 4;
	add.s64 	%rd63, %rd1, %rd62;
	ld.global.u32 	%r36, [%rd63];
	st.global.u32 	[%rd2], %r36;
	mul.wide.s32 	%rd64, %r36, 4;
	add.s64 	%rd65, %rd1, %rd64;
	st.global.u32 	[%rd65+4], %r14;
	ld.global.u32 	%r37, [%rd2];
	mul.wide.s32 	%rd66, %r37, 4;
	add.s64 	%rd67, %rd1, %rd66;
	ld.global.u32 	%r38, [%rd67];
	st.global.u32 	[%rd2], %r38;
	mul.wide.s32 	%rd68, %r38, 4;
	add.s64 	%rd69, %rd1, %rd68;
	st.global.u32 	[%rd69+4], %r14;
	ld.global.u32 	%r39, [%rd2];
	mul.wide.s32 	%rd70, %r39, 4;
	add.s64 	%rd71, %rd1, %rd70;
	ld.global.u32 	%r40, [%rd71];
	st.global.u32 	[%rd2], %r40;
	mul.wide.s32 	%rd72, %r40, 4;
	add.s64 	%rd73, %rd1, %rd72;
	st.global.u32 	[%rd73+4], %r14;
	ld.global.u32 	%r41, [%rd2];
	mul.wide.s32 	%rd74, %r41, 4;
	add.s64 	%rd75, %rd1, %rd74;
	ld.global.u32 	%r42, [%rd75];
	st.global.u32 	[%rd2], %r42;
	mul.wide.s32 	%rd76, %r42, 4;
	add.s64 	%rd77, %rd1, %rd76;
	st.global.u32 	[%rd77+4], %r14;
	ld.global.u32 	%r43, [%rd2];
	mul.wide.s32 	%rd78, %r43, 4;
	add.s64 	%rd79, %rd1, %rd78;
	ld.global.u32 	%r44, [%rd79];
	st.global.u32 	[%rd2], %r44;
	mul.wide.s32 	%rd80, %r44, 4;
	add.s64 	%rd81, %rd1, %rd80;
	st.global.u32 	[%rd81+4], %r14;
	ld.global.u32 	%r45, [%rd2];
	mul.wide.s32 	%rd82, %r45, 4;
	add.s64 	%rd83, %rd1, %rd82;
	ld.global.u32 	%r76, [%rd83];
	st.global.u32 	[%rd2], %r76;
	add.s64 	%rd136, %rd136, -16;
	setp.ne.s64 	%p3, %rd136, 0;
	@%p3 bra 	$L__BB0_3;
$L__BB0_4:
	setp.eq.s64 	%p4, %rd3, 0;
	@%p4 bra 	$L__BB0_13;
	and.b64  	%rd7, %rd11, 7;
	setp.lt.u64 	%p5, %rd3, 8;
	@%p5 bra 	$L__BB0_7;
	ld.global.u32 	%r46, [%rd2];
	mul.wide.s32 	%rd84, %r46, 4;
	add.s64 	%rd85, %rd1, %rd84;
	mov.b32 	%r47, 255;
	st.global.u32 	[%rd85+4], %r47;
	ld.global.u32 	%r48, [%rd2];
	mul.wide.s32 	%rd86, %r48, 4;
	add.s64 	%rd87, %rd1, %rd86;
	ld.global.u32 	%r49, [%rd87];
	st.global.u32 	[%rd2], %r49;
	mul.wide.s32 	%rd88, %r49, 4;
	add.s64 	%rd89, %rd1, %rd88;
	st.global.u32 	[%rd89+4], %r47;
	ld.global.u32 	%r50, [%rd2];
	mul.wide.s32 	%rd90, %r50, 4;
	add.s64 	%rd91, %rd1, %rd90;
	ld.global.u32 	%r51, [%rd91];
	st.global.u32 	[%rd2], %r51;
	mul.wide.s32 	%rd92, %r51, 4;
	add.s64 	%rd93, %rd1, %rd92;
	st.global.u32 	[%rd93+4], %r47;
	ld.global.u32 	%r52, [%rd2];
	mul.wide.s32 	%rd94, %r52, 4;
	add.s64 	%rd95, %rd1, %rd94;
	ld.global.u32 	%r53, [%rd95];
	st.global.u32 	[%rd2], %r53;
	mul.wide.s32 	%rd96, %r53, 4;
	add.s64 	%rd97, %rd1, %rd96;
	st.global.u32 	[%rd97+4], %r47;
	ld.global.u32 	%r54, [%rd2];
	mul.wide.s32 	%rd98, %r54, 4;
	add.s64 	%rd99, %rd1, %rd98;
	ld.global.u32 	%r55, [%rd99];
	st.global.u32 	[%rd2], %r55;
	mul.wide.s32 	%rd100, %r55, 4;
	add.s64 	%rd101, %rd1, %rd100;
	st.global.u32 	[%rd101+4], %r47;
	ld.global.u32 	%r56, [%rd2];
	mul.wide.s32 	%rd102, %r56, 4;
	add.s64 	%rd103, %rd1, %rd102;
	ld.global.u32 	%r57, [%rd103];
	st.global.u32 	[%rd2], %r57;
	mul.wide.s32 	%rd104, %r57, 4;
	add.s64 	%rd105, %rd1, %rd104;
	st.global.u32 	[%rd105+4], %r47;
	ld.global.u32 	%r58, [%rd2];
	mul.wide.s32 	%rd106, %r58, 4;
	add.s64 	%rd107, %rd1, %rd106;
	ld.global.u32 	%r59, [%rd107];
	st.global.u32 	[%rd2], %r59;
	mul.wide.s32 	%rd108, %r59, 4;
	add.s64 	%rd109, %rd1, %rd108;
	st.global.u32 	[%rd109+4], %r47;
	ld.global.u32 	%r60, [%rd2];
	mul.wide.s32 	%rd110, %r60, 4;
	add.s64 	%rd111, %rd1, %rd110;
	ld.global.u32 	%r61, [%rd111];
	st.global.u32 	[%rd2], %r61;
	mul.wide.s32 	%rd112, %r61, 4;
	add.s64 	%rd113, %rd1, %rd112;
	st.global.u32 	[%rd113+4], %r47;
	ld.global.u32 	%r62, [%rd2];
	mul.wide.s32 	%rd114, %r62, 4;
	add.s64 	%rd115, %rd1, %rd114;
	ld.global.u32 	%r63, [%rd115];
	st.global.u32 	[%rd2], %r63;
$L__BB0_7:
	setp.eq.s64 	%p6, %rd7, 0;
	@%p6 bra 	$L__BB0_13;
	and.b64  	%rd137, %rd11, 3;
	setp.lt.u64 	%p7, %rd7, 4;
	@%p7 bra 	$L__BB0_10;
	ld.global.u32 	%r64, [%rd2];
	mul.wide.s32 	%rd116, %r64, 4;
	add.s64 	%rd117, %rd1, %rd116;
	mov.b32 	%r65, 255;
	st.global.u32 	[%rd117+4], %r65;
	ld.global.u32 	%r66, [%rd2];
	mul.wide.s32 	%rd118, %r66, 4;
	add.s64 	%rd119, %rd1, %rd118;
	ld.global.u32 	%r67, [%rd119];
	st.global.u32 	[%rd2], %r67;
	mul.wide.s32 	%rd120, %r67, 4;
	add.s64 	%rd121, %rd1, %rd120;
	st.global.u32 	[%rd121+4], %r65;
	ld.global.u32 	%r68, [%rd2];
	mul.wide.s32 	%rd122, %r68, 4;
	add.s64 	%rd123, %rd1, %rd122;
	ld.global.u32 	%r69, [%rd123];
	st.global.u32 	[%rd2], %r69;
	mul.wide.s32 	%rd124, %r69, 4;
	add.s64 	%rd125, %rd1, %rd124;
	st.global.u32 	[%rd125+4], %r65;
	ld.global.u32 	%r70, [%rd2];
	mul.wide.s32 	%rd126, %r70, 4;
	add.s64 	%rd127, %rd1, %rd126;
	ld.global.u32 	%r71, [%rd127];
	st.global.u32 	[%rd2], %r71;
	mul.wide.s32 	%rd128, %r71, 4;
	add.s64 	%rd129, %rd1, %rd128;
	st.global.u32 	[%rd129+4], %r65;
	ld.global.u32 	%r72, [%rd2];
	mul.wide.s32 	%rd130, %r72, 4;
	add.s64 	%rd131, %rd1, %rd130;
	ld.global.u32 	%r73, [%rd131];
	st.global.u32 	[%rd2], %r73;
$L__BB0_10:
	setp.eq.s64 	%p8, %rd137, 0;
	@%p8 bra 	$L__BB0_13;
	ld.global.u32 	%r77, [%rd2];
$L__BB0_12:
	.pragma "nounroll";
	mul.wide.s32 	%rd132, %r77, 4;
	add.s64 	%rd133, %rd1, %rd132;
	mov.b32 	%r74, 255;
	st.global.u32 	[%rd133+4], %r74;
	ld.global.u32 	%r75, [%rd2];
	mul.wide.s32 	%rd134, %r75, 4;
	add.s64 	%rd135, %rd1, %rd134;
	ld.global.u32 	%r77, [%rd135];
	st.global.u32 	[%rd2], %r77;
	add.s64 	%rd137, %rd137, -1;
	setp.ne.s64 	%p9, %rd137, 0;
	@%p9 bra 	$L__BB0_12;
$L__BB0_13:
	ret;

}


// ===== COMPILED SASS (sm_100) =====

	.target	sm_100

	.elftype	@"ET_EXEC"


//--------------------- .note.nv.tkinfo           --------------------------
	.section	.note.nv.tkinfo,"",@"SHT_NOTE"
	.sectionflags	@"SHF_NOTE_NV_TKINFO"
	.tkinfo
        /*0018*/ 	.word	0x00000002
        /*0030*/ 	.string	""
        /*0030*/ 	.string	"ptxas"
        /*0030*/ 	.string	"Cuda compilation tools, release 13.0, V13.0.88"
        /*0030*/ 	.string	"Build cuda_13.0.r13.0/compiler.36424714_0"
        /*0030*/ 	.string	"-arch sm_100 -m 64 "



//--------------------- .note.nv.cuinfo           --------------------------
	.section	.note.nv.cuinfo,"",@"SHT_NOTE"
	.sectionflags	@"SHF_NOTE_NV_CUINFO"
        /*0018*/ 	.short	0x0002
        /*001a*/ 	.short	0x0064
        /*001c*/ 	.short	0x0082
	.zero		2


//--------------------- .nv.info                  --------------------------
	.section	.nv.info,"",@"SHT_CUDA_INFO"
	.align	4


	//----- nvinfo : EIATTR_REGCOUNT
	.align		4
        /*0000*/ 	.byte	0x04, 0x2f
        /*0002*/ 	.short	(.L_2 - .L_1)
	.align		4
.L_1:
        /*0004*/ 	.word	index@(_Z8gpuwritePiS_l)
        /*0008*/ 	.word	0x0000001c


	//----- nvinfo : EIATTR_FRAME_SIZE
	.align		4
.L_2:
        /*000c*/ 	.byte	0x04, 0x11
        /*000e*/ 	.short	(.L_4 - .L_3)
	.align		4
.L_3:
        /*0010*/ 	.word	index@(_Z8gpuwritePiS_l)
        /*0014*/ 	.word	0x00000010


	//----- nvinfo : EIATTR_MIN_STACK_SIZE
	.align		4
.L_4:
        /*0018*/ 	.byte	0x04, 0x12
        /*001a*/ 	.short	(.L_6 - .L_5)
	.align		4
.L_5:
        /*001c*/ 	.word	index@(_Z8gpuwritePiS_l)
        /*0020*/ 	.word	0x00000010
.L_6:


//--------------------- .nv.compat                --------------------------
	.section	.nv.compat,"",@"SHT_CUDA_COMPAT_INFO"
	.align	4
        /*0000*/ 	.byte	0x02, 0x09, 0x00, 0x00, 0x02, 0x02, 0x01, 0x00, 0x02, 0x05, 0x05, 0x00, 0x03, 0x07, 0x01, 0x01
        /*0010*/ 	.byte	0x02, 0x03, 0x00, 0x00, 0x02, 0x06, 0x01, 0x00, 0x04, 0x0b, 0x08, 0x00, 0x09, 0x00, 0x00, 0x00
        /*0020*/ 	.byte	0x00, 0x00, 0x00, 0x00


//--------------------- .nv.info._Z8gpuwritePiS_l --------------------------
	.section	.nv.info._Z8gpuwritePiS_l,"",@"SHT_CUDA_INFO"
	.sectionflags	@""
	.align	4


	//----- nvinfo : EIATTR_CUDA_API_VERSION
	.align		4
        /*0000*/ 	.byte	0x04, 0x37
        /*0002*/ 	.short	(.L_8 - .L_7)
.L_7:
        /*0004*/ 	.word	0x00000082


	//----- nvinfo : EIATTR_KPARAM_INFO
	.align		4
.L_8:
        /*0008*/ 	.byte	0x04, 0x17
        /*000a*/ 	.short	(.L_10 - .L_9)
.L_9:
        /*000c*/ 	.word	0x00000000
        /*0010*/ 	.short	0x0002
        /*0012*/ 	.short	0x0010
        /*0014*/ 	.byte	0x00, 0xf0, 0x21, 0x00


	//----- nvinfo : EIATTR_KPARAM_INFO
	.align		4
.L_10:
        /*0018*/ 	.byte	0x04, 0x17
        /*001a*/ 	.short	(.L_12 - .L_11)
.L_11:
        /*001c*/ 	.word	0x00000000
        /*0020*/ 	.short	0x0001
        /*0022*/ 	.short	0x0008
        /*0024*/ 	.byte	0x00, 0xf5, 0x21, 0x00


	//----- nvinfo : EIATTR_KPARAM_INFO
	.align		4
.L_12:
        /*0028*/ 	.byte	0x04, 0x17
        /*002a*/ 	.short	(.L_14 - .L_13)
.L_13:
        /*002c*/ 	.word	0x00000000
        /*0030*/ 	.short	0x0000
        /*0032*/ 	.short	0x0000
        /*0034*/ 	.byte	0x00, 0xf5, 0x21, 0x00


	//----- nvinfo : EIATTR_SPARSE_MMA_MASK
	.align		4
.L_14:
        /*0038*/ 	.byte	0x03, 0x50
        /*003a*/ 	.short	0x0000


	//----- nvinfo : EIATTR_MAXREG_COUNT
	.align		4
        /*003c*/ 	.byte	0x03, 0x1b
        /*003e*/ 	.short	0x00ff


	//----- nvinfo : EIATTR_EXTERNS
	.align		4
        /*0040*/ 	.byte	0x04, 0x0f
        /*0042*/ 	.short	(.L_16 - .L_15)


	//   ....[0]....
	.align		4
.L_15:
        /*0044*/ 	.word	index@(vprintf)


	//----- nvinfo : EIATTR_MERCURY_ISA_VERSION
	.align		4
.L_16:
        /*0048*/ 	.byte	0x03, 0x5f
        /*004a*/ 	.short	0x0101


	//----- nvinfo : EIATTR_VRC_CTA_INIT_COUNT
	.align		4
        /*004c*/ 	.byte	0x02, 0x4a
	.zero		1
	.zero		1


	//----- nvinfo : EIATTR_SYSCALL_OFFSETS
	.align		4
        /*0050*/ 	.byte	0x04, 0x46
        /*0052*/ 	.short	(.L_18 - .L_17)


	//   ....[0]....
.L_17:
        /*0054*/ 	.word	0x00000170


	//----- nvinfo : EIATTR_EXIT_INSTR_OFFSETS
	.align		4
.L_18:
        /*0058*/ 	.byte	0x04, 0x1c
        /*005a*/ 	.short	(.L_20 - .L_19)


	//   ....[0]....
.L_19:
        /*005c*/ 	.word	0x000001b0


	//   ....[1]....
        /*0060*/ 	.word	0x000008e0


	//   ....[2]....
        /*0064*/ 	.word	0x00000c80


	//   ....[3]....
        /*0068*/ 	.word	0x00000eb0


	//   ....[4]....
        /*006c*/ 	.word	0x00000fa0


	//----- nvinfo : EIATTR_CRS_STACK_SIZE
	.align		4
.L_20:
        /*0070*/ 	.byte	0x04, 0x1e
        /*0072*/ 	.short	(.L_22 - .L_21)
.L_21:
        /*0074*/ 	.word	0x00000000


	//----- nvinfo : EIATTR_CBANK_PARAM_SIZE
	.align		4
.L_22:
        /*0078*/ 	.byte	0x03, 0x19
        /*007a*/ 	.short	0x0018


	//----- nvinfo : EIATTR_PARAM_CBANK
	.align		4
        /*007c*/ 	.byte	0x04, 0x0a
        /*007e*/ 	.short	(.L_24 - .L_23)
	.align		4
.L_23:
        /*0080*/ 	.word	index@(.nv.constant0._Z8gpuwritePiS_l)
        /*0084*/ 	.short	0x0380
        /*0086*/ 	.short	0x0018


	//----- nvinfo : EIATTR_SW_WAR
	.align		4
.L_24:
        /*0088*/ 	.byte	0x04, 0x36
        /*008a*/ 	.short	(.L_26 - .L_25)
.L_25:
        /*008c*/ 	.word	0x00000008
.L_26:


//--------------------- .nv.callgraph             --------------------------
	.section	.nv.callgraph,"",@"SHT_CUDA_CALLGRAPH"
	.align	4
	.sectionentsize	8
	.align		4
        /*0000*/ 	.word	0x00000000
	.align		4
        /*0004*/ 	.word	0xffffffff
	.align		4
        /*0008*/ 	.word	index@(_Z8gpuwritePiS_l)
	.align		4
        /*000c*/ 	.word	index@(vprintf)
	.align		4
        /*0010*/ 	.word	0x00000000
	.align		4
        /*0014*/ 	.word	0xfffffffe
	.align		4
        /*0018*/ 	.word	0x00000000
	.align		4
        /*001c*/ 	.word	0xfffffffd
	.align		4
        /*0020*/ 	.word	0x00000000
	.align		4
        /*0024*/ 	.word	0xfffffffc


//--------------------- .nv.constant4             --------------------------
	.section	.nv.constant4,"a",@progbits
	.align	8
	.align		8
.nv.constant4:
        /*0000*/ 	.dword	vprintf
	.align		8
        /*0008*/ 	.dword	$str


//--------------------- .text._Z8gpuwritePiS_l    --------------------------
	.section	.text._Z8gpuwritePiS_l,"ax",@progbits
	.align	128
        .global         _Z8gpuwritePiS_l
        .type           _Z8gpuwritePiS_l,@function
        .size           _Z8gpuwritePiS_l,(.L_x_7 - _Z8gpuwritePiS_l)
        .other          _Z8gpuwritePiS_l,@"STO_CUDA_ENTRY STV_DEFAULT"
_Z8gpuwritePiS_l:
.text._Z8gpuwritePiS_l:
[----:B------:R-:W0:Y:S01]  /*0000*/  LDC R1, c[0x0][0x37c] ;  /* 0x0000df00ff017b82 */ /* 0x000e220000000800 */
[----:B------:R-:W1:Y:S01]  /*0010*/  S2R R3, SR_TID.X ;  /* 0x0000000000037919 */ /* 0x000e620000002100 */
[----:B------:R-:W2:Y:S06]  /*0020*/  LDCU UR5, c[0x0][0x2fc] ;  /* 0x00005f80ff0577ac */ /* 0x000eac0008000800 */
[----:B------:R-:W1:Y:S01]  /*0030*/  S2UR UR4, SR_CTAID.X ;  /* 0x00000000000479c3 */ /* 0x000e620000002500 */
[----:B0-----:R-:W-:Y:S01]  /*0040*/  IADD3 R1, PT, PT, R1, -0x10, RZ ;  /* 0xfffffff001017810 */ /* 0x001fe20007ffe0ff */
[----:B------:R-:W0:Y:S06]  /*0050*/  LDCU.64 UR36, c[0x0][0x358] ;  /* 0x00006b00ff2477ac */ /* 0x000e2c0008000a00 */
[----:B------:R-:W3:Y:S08]  /*0060*/  LDC.64 R16, c[0x0][0x388] ;  /* 0x0000e200ff107b82 */ /* 0x000ef00000000a00 */
[----:B------:R-:W4:Y:S01]  /*0070*/  LDC R10, c[0x0][0x390] ;  /* 0x0000e400ff0a7b82 */ /* 0x000f220000000800 */
[----:B------:R-:W-:Y:S01]  /*0080*/  MOV R0, 0x0 ;  /* 0x0000000000007802 */ /* 0x000fe20000000f00 */
[----:B------:R-:W5:Y:S06]  /*0090*/  LDCU.64 UR6, c[0x4][0x8] ;  /* 0x01000100ff0677ac */ /* 0x000f6c0008000a00 */
[----:B------:R-:W1:Y:S02]  /*00a0*/  LDC R2, c[0x0][0x360] ;  /* 0x0000d800ff027b82 */ /* 0x000e640000000800 */
[----:B-1----:R-:W-:-:S04]  /*00b0*/  IMAD R2, R2, UR4, R3 ;  /* 0x0000000402027c24 */ /* 0x002fc8000f8e0203 */
[----:B---3--:R-:W-:-:S05]  /*00c0*/  IMAD.WIDE.U32 R16, R2, 0x4, R16 ;  /* 0x0000000402107825 */ /* 0x008fca00078e0010 */
[----:B0-----:R-:W3:Y:S01]  /*00d0*/  LDG.E R3, desc[UR36][R16.64] ;  /* 0x0000002410037981 */ /* 0x001ee2000c1e1900 */
[----:B------:R-:W0:Y:S01]  /*00e0*/  LDCU UR4, c[0x0][0x2f8] ;  /* 0x00005f00ff0477ac */ /* 0x000e220008000800 */
[----:B------:R1:W1:Y:S01]  /*00f0*/  LDC.64 R8, c[0x4][R0] ;  /* 0x0100000000087b82 */ /* 0x0002620000000a00 */
[----:B-----5:R-:W-:Y:S01]  /*0100*/  MOV R4, UR6 ;  /* 0x0000000600047c02 */ /* 0x020fe20008000f00 */
[----:B----4-:R4:W-:Y:S01]  /*0110*/  STL [R1+0x8], R10 ;  /* 0x0000080a01007387 */ /* 0x0109e20000100800 */
[----:B------:R-:W-:Y:S02]  /*0120*/  MOV R5, UR7 ;  /* 0x0000000700057c02 */ /* 0x000fe40008000f00 */
[----:B0-----:R-:W-:-:S04]  /*0130*/  IADD3 R6, P0, PT, R1, UR4, RZ ;  /* 0x0000000401067c10 */ /* 0x001fc8000ff1e0ff */
[----:B--2---:R-:W-:Y:S01]  /*0140*/  IADD3.X R7, PT, PT, RZ, UR5, RZ, P0, !PT ;  /* 0x00000005ff077c10 */ /* 0x004fe200087fe4ff */
[----:B-1-3--:R4:W-:Y:S08]  /*0150*/  STL.64 [R1], R2 ;  /* 0x0000000201007387 */ /* 0x00a9f00000100a00 */
[----:B------:R-:W-:-:S07]  /*0160*/  LEPC R20, `(.L_x_0) ;  /* 0x000000001014794e */ /* 0x000fce0000000000 */
[----:B----4-:R-:W-:Y:S05]  /*0170*/  CALL.ABS.NOINC R8 ;  /* 0x0000000008007343 */ /* 0x010fea0003c00000 */
.L_x_0:
[----:B------:R-:W0:Y:S02]  /*0180*/  LDC.64 R2, c[0x0][0x390] ;  /* 0x0000e400ff027b82 */ /* 0x000e240000000a00 */
[----:B0-----:R-:W-:-:S04]  /*0190*/  ISETP.GE.U32.AND P0, PT, R2, 0x1, PT ;  /* 0x000000010200780c */ /* 0x001fc80003f06070 */
[----:B------:R-:W-:-:S13]  /*01a0*/  ISETP.GE.AND.EX P0, PT, R3, RZ, PT, P0 ;  /* 0x000000ff0300720c */ /* 0x000fda0003f06300 */
[----:B------:R-:W-:Y:S05]  /*01b0*/  @!P0 EXIT ;  /* 0x000000000000894d */ /* 0x000fea0003800000 */
[C---:B------:R-:W-:Y:S02]  /*01c0*/  ISETP.GE.U32.AND P0, PT, R2.reuse, 0x10, PT ;  /* 0x000000100200780c */ /* 0x040fe40003f06070 */
[----:B------:R-:W-:Y:S02]  /*01d0*/  LOP3.LUT R7, R2, 0xf, RZ, 0xc0, !PT ;  /* 0x0000000f02077812 */ /* 0x000fe400078ec0ff */
[----:B------:R-:W-:Y:S02]  /*01e0*/  ISETP.GE.U32.AND.EX P0, PT, R3, RZ, PT, P0 ;  /* 0x000000ff0300720c */ /* 0x000fe40003f06100 */
[----:B------:R-:W-:-:S04]  /*01f0*/  ISETP.NE.U32.AND P1, PT, R7, RZ, PT ;  /* 0x000000ff0700720c */ /* 0x000fc80003f25070 */
[----:B------:R-:W-:-:S07]  /*0200*/  ISETP.NE.AND.EX P1, PT, RZ, RZ, PT, P1 ;  /* 0x000000ffff00720c */ /* 0x000fce0003f25310 */
[----:B------:R-:W-:Y:S06]  /*0210*/  @!P0 BRA `(.L_x_1) ;  /* 0x0000000400b08947 */ /* 0x000fec0003800000 */
[----:B------:R0:W5:Y:S01]  /*0220*/  LDG.E R11, desc[UR36][R16.64] ;  /* 0x00000024100b7981 */ /* 0x000162000c1e1900 */
[----:B------:R-:W-:Y:S01]  /*0230*/  BSSY.RECONVERGENT B0, `(.L_x_1) ;  /* 0x000006a000007945 */ /* 0x000fe20003800200 */
[----:B------:R-:W-:Y:S02]  /*0240*/  LOP3.LUT R3, R3, 0x7fffffff, RZ, 0xc0, !PT ;  /* 0x7fffffff03037812 */ /* 0x000fe400078ec0ff */
[----:B------:R-:W-:-:S07]  /*0250*/  LOP3.LUT R0, R2, 0xfffffff0, RZ, 0xc0, !PT ;  /* 0xfffffff002007812 */ /* 0x000fce00078ec0ff */
.L_x_2:
[----:B------:R-:W1:Y:S01]  /*0260*/  LDC.64 R4, c[0x0][0x380] ;  /* 0x0000e000ff047b82 */ /* 0x000e620000000a00 */
[----:B---3--:R-:W-:Y:S02]  /*0270*/  HFMA2 R6, -RZ, RZ, 0, 1.5199184417724609375e-05 ;  /* 0x000000ffff067431 */ /* 0x008fe400000001ff */
[----:B-1---5:R-:W-:-:S05]  /*0280*/  IMAD.WIDE R8, R11, 0x4, R4 ;  /* 0x000000040b087825 */ /* 0x022fca00078e0204 */
[----:B------:R1:W-:Y:S04]  /*0290*/  STG.E desc[UR36][R8.64+0x4], R6 ;  /* 0x0000040608007986 */ /* 0x0003e8000c101924 */
[----:B------:R-:W2:Y:S02]  /*02a0*/  LDG.E R11, desc[UR36][R16.64] ;  /* 0x00000024100b7981 */ /* 0x000ea4000c1e1900 */
[----:B--2---:R-:W-:-:S06]  /*02b0*/  IMAD.WIDE R10, R11, 0x4, R4 ;  /* 0x000000040b0a7825 */ /* 0x004fcc00078e0204 */
[----:B------:R-:W2:Y:S02]  /*02c0*/  LDG.E R11, desc[UR36][R10.64] ;  /* 0x000000240a0b7981 */ /* 0x000ea4000c1e1900 */
[--C-:B--2---:R-:W-:Y:S02]  /*02d0*/  IMAD.WIDE R12, R11, 0x4, R4.reuse ;  /* 0x000000040b0c7825 */ /* 0x104fe400078e0204 */
[----:B------:R2:W-:Y:S04]  /*02e0*/  STG.E desc[UR36][R16.64], R11 ;  /* 0x0000000b10007986 */ /* 0x0005e8000c101924 */
[----:B------:R3:W-:Y:S04]  /*02f0*/  STG.E desc[UR36][R12.64+0x4], R6 ;  /* 0x000004060c007986 */ /* 0x0007e8000c101924 */
[----:B------:R-:W4:Y:S02]  /*0300*/  LDG.E R15, desc[UR36][R16.64] ;  /* 0x00000024100f7981 */ /* 0x000f24000c1e1900 */
[----:B----4-:R-:W-:-:S06]  /*0310*/  IMAD.WIDE R14, R15, 0x4, R4 ;  /* 0x000000040f0e7825 */ /* 0x010fcc00078e0204 */
[----:B------:R-:W4:Y:S02]  /*0320*/  LDG.E R15, desc[UR36][R14.64] ;  /* 0x000000240e0f7981 */ /* 0x000f24000c1e1900 */
[--C-:B----4-:R-:W-:Y:S02]  /*0330*/  IMAD.WIDE R18, R15, 0x4, R4.reuse ;  /* 0x000000040f127825 */ /* 0x110fe400078e0204 */
[----:B------:R4:W-:Y:S04]  /*0340*/  STG.E desc[UR36][R16.64], R15 ;  /* 0x0000000f10007986 */ /* 0x0009e8000c101924 */
[----:B------:R0:W-:Y:S04]  /*0350*/  STG.E desc[UR36][R18.64+0x4], R6 ;  /* 0x0000040612007986 */ /* 0x0001e8000c101924 */
[----:B-1----:R-:W2:Y:S02]  /*0360*/  LDG.E R9, desc[UR36][R16.64] ;  /* 0x0000002410097981 */ /* 0x002ea4000c1e1900 */
[----:B--2---:R-:W-:-:S05]  /*0370*/  IMAD.WIDE R8, R9, 0x4, R4 ;  /* 0x0000000409087825 */ /* 0x004fca00078e0204 */
[----:B------:R-:W2:Y:S02]  /*0380*/  LDG.E R21, desc[UR36][R8.64] ;  /* 0x0000002408157981 */ /* 0x000ea4000c1e1900 */
[--C-:B--2---:R-:W-:Y:S02]  /*0390*/  IMAD.WIDE R10, R21, 0x4, R4.reuse ;  /* 0x00000004150a7825 */ /* 0x104fe400078e0204 */
[----:B------:R-:W-:Y:S04]  /*03a0*/  STG.E desc[UR36][R16.64], R21 ;  /* 0x0000001510007986 */ /* 0x000fe8000c101924 */
[----:B------:R1:W-:Y:S04]  /*03b0*/  STG.E desc[UR36][R10.64+0x4], R6 ;  /* 0x000004060a007986 */ /* 0x0003e8000c101924 */
[----:B---3--:R-:W2:Y:S02]  /*03c0*/  LDG.E R13, desc[UR36][R16.64] ;  /* 0x00000024100d7981 */ /* 0x008ea4000c1e1900 */
[----:B--2---:R-:W-:-:S06]  /*03d0*/  IMAD.WIDE R12, R13, 0x4, R4 ;  /* 0x000000040d0c7825 */ /* 0x004fcc00078e0204 */
[----:B------:R-:W4:Y:S02]  /*03e0*/  LDG.E R13, desc[UR36][R12.64] ;  /* 0x000000240c0d7981 */ /* 0x000f24000c1e1900 */
[--C-:B----4-:R-:W-:Y:S02]  /*03f0*/  IMAD.WIDE R14, R13, 0x4, R4.reuse ;  /* 0x000000040d0e7825 */ /* 0x110fe400078e0204 */
[----:B------:R2:W-:Y:S04]  /*0400*/  STG.E desc[UR36][R16.64], R13 ;  /* 0x0000000d10007986 */ /* 0x0005e8000c101924 */
[----:B------:R3:W-:Y:S04]  /*0410*/  STG.E desc[UR36][R14.64+0x4], R6 ;  /* 0x000004060e007986 */ /* 0x0007e8000c101924 */
[----:B0-----:R-:W4:Y:S02]  /*0420*/  LDG.E R19, desc[UR36][R16.64] ;  /* 0x0000002410137981 */ /* 0x001f24000c1e1900 */
[----:B----4-:R-:W-:-:S05]  /*0430*/  IMAD.WIDE R8, R19, 0x4, R4 ;  /* 0x0000000413087825 */ /* 0x010fca00078e0204 */
[----:B------:R-:W4:Y:S02]  /*0440*/  LDG.E R23, desc[UR36][R8.64] ;  /* 0x0000002408177981 */ /* 0x000f24000c1e1900 */
[--C-:B----4-:R-:W-:Y:S02]  /*0450*/  IMAD.WIDE R18, R23, 0x4, R4.reuse ;  /* 0x0000000417127825 */ /* 0x110fe400078e0204 */
[----:B------:R-:W-:Y:S04]  /*0460*/  STG.E desc[UR36][R16.64], R23 ;  /* 0x0000001710007986 */ /* 0x000fe8000c101924 */
[----:B------:R0:W-:Y:S04]  /*0470*/  STG.E desc[UR36][R18.64+0x4], R6 ;  /* 0x0000040612007986 */ /* 0x0001e8000c101924 */
[----:B-1----:R-:W4:Y:S02]  /*0480*/  LDG.E R11, desc[UR36][R16.64] ;  /* 0x00000024100b7981 */ /* 0x002f24000c1e1900 */
[----:B----4-:R-:W-:-:S05]  /*0490*/  IMAD.WIDE R10, R11, 0x4, R4 ;  /* 0x000000040b0a7825 */ /* 0x010fca00078e0204 */
[----:B------:R-:W2:Y:S02]  /*04a0*/  LDG.E R21, desc[UR36][R10.64] ;  /* 0x000000240a157981 */ /* 0x000ea4000c1e1900 */
[--C-:B--2---:R-:W-:Y:S02]  /*04b0*/  IMAD.WIDE R12, R21, 0x4, R4.reuse ;  /* 0x00000004150c7825 */ /* 0x104fe400078e0204 */
[----:B------:R-:W-:Y:S04]  /*04c0*/  STG.E desc[UR36][R16.64], R21 ;  /* 0x0000001510007986 */ /* 0x000fe8000c101924 */
[----:B------:R1:W-:Y:S04]  /*04d0*/  STG.E desc[UR36][R12.64+0x4], R6 ;  /* 0x000004060c007986 */ /* 0x0003e8000c101924 */
[----:B---3--:R-:W2:Y:S02]  /*04e0*/  LDG.E R15, desc[UR36][R16.64] ;  /* 0x00000024100f7981 */ /* 0x008ea4000c1e1900 */
[----:B--2---:R-:W-:-:S05]  /*04f0*/  IMAD.WIDE R8, R15, 0x4, R4 ;  /* 0x000000040f087825 */ /* 0x004fca00078e0204 */
[----:B------:R-:W2:Y:S02]  /*0500*/  LDG.E R25, desc[UR36][R8.64] ;  /* 0x0000002408197981 */ /* 0x000ea4000c1e1900 */
[--C-:B--2---:R-:W-:Y:S02]  /*0510*/  IMAD.WIDE R14, R25, 0x4, R4.reuse ;  /* 0x00000004190e7825 */ /* 0x104fe400078e0204 */
[----:B------:R-:W-:Y:S04]  /*0520*/  STG.E desc[UR36][R16.64], R25 ;  /* 0x0000001910007986 */ /* 0x000fe8000c101924 */
[----:B------:R2:W-:Y:S04]  /*0530*/  STG.E desc[UR36][R14.64+0x4], R6 ;  /* 0x000004060e007986 */ /* 0x0005e8000c101924 */
[----:B0-----:R-:W3:Y:S02]  /*0540*/  LDG.E R19, desc[UR36][R16.64] ;  /* 0x0000002410137981 */ /* 0x001ee4000c1e1900 */
[----:B---3--:R-:W-:-:S05]  /*0550*/  IMAD.WIDE R10, R19, 0x4, R4 ;  /* 0x00000004130a7825 */ /* 0x008fca00078e0204 */
[----:B------:R-:W3:Y:S02]  /*0560*/  LDG.E R23, desc[UR36][R10.64] ;  /* 0x000000240a177981 */ /* 0x000ee4000c1e1900 */
[--C-:B---3--:R-:W-:Y:S02]  /*0570*/  IMAD.WIDE R18, R23, 0x4, R4.reuse ;  /* 0x0000000417127825 */ /* 0x108fe400078e0204 */
[----:B------:R-:W-:Y:S04]  /*0580*/  STG.E desc[UR36][R16.64], R23 ;  /* 0x0000001710007986 */ /* 0x000fe8000c101924 */
[----:B------:R0:W-:Y:S04]  /*0590*/  STG.E desc[UR36][R18.64+0x4], R6 ;  /* 0x0000040612007986 */ /* 0x0001e8000c101924 */
[----:B-1----:R-:W3:Y:S02]  /*05a0*/  LDG.E R13, desc[UR36][R16.64] ;  /* 0x00000024100d7981 */ /* 0x002ee4000c1e1900 */
[----:B---3--:R-:W-:-:S05]  /*05b0*/  IMAD.WIDE R8, R13, 0x4, R4 ;  /* 0x000000040d087825 */ /* 0x008fca00078e0204 */
[----:B------:R-:W3:Y:S02]  /*05c0*/  LDG.E R21, desc[UR36][R8.64] ;  /* 0x0000002408157981 */ /* 0x000ee4000c1e1900 */
[--C-:B---3--:R-:W-:Y:S02]  /*05d0*/  IMAD.WIDE R12, R21, 0x4, R4.reuse ;  /* 0x00000004150c7825 */ /* 0x108fe400078e0204 */
[----:B------:R-:W-:Y:S04]  /*05e0*/  STG.E desc[UR36][R16.64], R21 ;  /* 0x0000001510007986 */ /* 0x000fe8000c101924 */
[----:B------:R1:W-:Y:S04]  /*05f0*/  STG.E desc[UR36][R12.64+0x4], R6 ;  /* 0x000004060c007986 */ /* 0x0003e8000c101924 */
[----:B--2---:R-:W2:Y:S02]  /*0600*/  LDG.E R15, desc[UR36][R16.64] ;  /* 0x00000024100f7981 */ /* 0x004ea4000c1e1900 */
        /* <DEDUP_REMOVED lines=27> */
[----:B------:R3:W-:Y:S04]  /*07c0*/  STG.E desc[UR36][R16.64], R23 ;  /* 0x0000001710007986 */ /* 0x0007e8000c101924 */
[----:B------:R3:W-:Y:S04]  /*07d0*/  STG.E desc[UR36][R18.64+0x4], R6 ;  /* 0x0000040612007986 */ /* 0x0007e8000c101924 */
[----:B-1----:R-:W4:Y:S02]  /*07e0*/  LDG.E R13, desc[UR36][R16.64] ;  /* 0x00000024100d7981 */ /* 0x002f24000c1e1900 */
[----:B----4-:R-:W-:-:S06]  /*07f0*/  IMAD.WIDE R8, R13, 0x4, R4 ;  /* 0x000000040d087825 */ /* 0x010fcc00078e0204 */
[----:B------:R-:W4:Y:S02]  /*0800*/  LDG.E R9, desc[UR36][R8.64] ;  /* 0x0000002408097981 */ /* 0x000f24000c1e1900 */
[--C-:B----4-:R-:W-:Y:S02]  /*0810*/  IMAD.WIDE R12, R9, 0x4, R4.reuse ;  /* 0x00000004090c7825 */ /* 0x110fe400078e0204 */
[----:B------:R3:W-:Y:S04]  /*0820*/  STG.E desc[UR36][R16.64], R9 ;  /* 0x0000000910007986 */ /* 0x0007e8000c101924 */
[----:B------:R3:W-:Y:S04]  /*0830*/  STG.E desc[UR36][R12.64+0x4], R6 ;  /* 0x000004060c007986 */ /* 0x0007e8000c101924 */
[----:B--2---:R-:W2:Y:S02]  /*0840*/  LDG.E R15, desc[UR36][R16.64] ;  /* 0x00000024100f7981 */ /* 0x004ea4000c1e1900 */
[----:B--2---:R-:W-:-:S05]  /*0850*/  IMAD.WIDE R4, R15, 0x4, R4 ;  /* 0x000000040f047825 */ /* 0x004fca00078e0204 */
[----:B------:R-:W2:Y:S01]  /*0860*/  LDG.E R11, desc[UR36][R4.64] ;  /* 0x00000024040b7981 */ /* 0x000ea2000c1e1900 */
[----:B------:R-:W-:-:S04]  /*0870*/  IADD3 R0, P0, PT, R0, -0x10, RZ ;  /* 0xfffffff000007810 */ /* 0x000fc80007f1e0ff */
[----:B------:R-:W-:Y:S02]  /*0880*/  IADD3.X R3, PT, PT, R3, -0x1, RZ, P0, !PT ;  /* 0xffffffff03037810 */ /* 0x000fe400007fe4ff */
[----:B------:R-:W-:-:S04]  /*0890*/  ISETP.NE.U32.AND P0, PT, R0, RZ, PT ;  /* 0x000000ff0000720c */ /* 0x000fc80003f05070 */
[----:B------:R-:W-:Y:S01]  /*08a0*/  ISETP.NE.AND.EX P0, PT, R3, RZ, PT, P0 ;  /* 0x000000ff0300720c */ /* 0x000fe20003f05300 */
[----:B--2---:R3:W-:-:S12]  /*08b0*/  STG.E desc[UR36][R16.64], R11 ;  /* 0x0000000b10007986 */ /* 0x0047d8000c101924 */
[----:B------:R-:W-:Y:S05]  /*08c0*/  @P0 BRA `(.L_x_2) ;  /* 0xfffffff800640947 */ /* 0x000fea000383ffff */
[----:B------:R-:W-:Y:S05]  /*08d0*/  BSYNC.RECONVERGENT B0 ;  /* 0x0000000000007941 */ /* 0x000fea0003800200 */
.L_x_1:
[----:B------:R-:W-:Y:S05]  /*08e0*/  @!P1 EXIT ;  /* 0x000000000000994d */ /* 0x000fea0003800000 */
[----:B------:R-:W-:Y:S02]  /*08f0*/  ISETP.GE.U32.AND P0, PT, R7, 0x8, PT ;  /* 0x000000080700780c */ /* 0x000fe40003f06070 */
[----:B------:R-:W-:Y:S02]  /*0900*/  LOP3.LUT R3, R2, 0x7, RZ, 0xc0, !PT ;  /* 0x0000000702037812 */ /* 0x000fe400078ec0ff */
[----:B------:R-:W-:Y:S02]  /*0910*/  ISETP.GE.U32.AND.EX P0, PT, RZ, RZ, PT, P0 ;  /* 0x000000ffff00720c */ /* 0x000fe40003f06100 */
[----:B------:R-:W-:-:S04]  /*0920*/  ISETP.NE.U32.AND P1, PT, R3, RZ, PT ;  /* 0x000000ff0300720c */ /* 0x000fc80003f25070 */
[----:B------:R-:W-:-:S07]  /*0930*/  ISETP.NE.AND.EX P1, PT, RZ, RZ, PT, P1 ;  /* 0x000000ffff00720c */ /* 0x000fce0003f25310 */
[----:B------:R-:W-:Y:S06]  /*0940*/  @!P0 BRA `(.L_x_3) ;  /* 0x0000000000cc8947 */ /* 0x000fec0003800000 */
[----:B------:R-:W3:Y:S01]  /*0950*/  LDG.E R7, desc[UR36][R16.64] ;  /* 0x0000002410077981 */ /* 0x000ee2000c1e1900 */
[----:B------:R-:W3:Y:S01]  /*0960*/  LDC.64 R4, c[0x0][0x380] ;  /* 0x0000e000ff047b82 */ /* 0x000ee20000000a00 */
[----:B------:R-:W-:Y:S01]  /*0970*/  MOV R0, 0xff ;  /* 0x000000ff00007802 */ /* 0x000fe20000000f00 */
[----:B---3--:R-:W-:-:S05]  /*0980*/  IMAD.WIDE R6, R7, 0x4, R4 ;  /* 0x0000000407067825 */ /* 0x008fca00078e0204 */
[----:B------:R0:W-:Y:S04]  /*0990*/  STG.E desc[UR36][R6.64+0x4], R0 ;  /* 0x0000040006007986 */ /* 0x0001e8000c101924 */
[----:B------:R-:W2:Y:S02]  /*09a0*/  LDG.E R9, desc[UR36][R16.64] ;  /* 0x0000002410097981 */ /* 0x000ea4000c1e1900 */
[----:B--2---:R-:W-:-:S06]  /*09b0*/  IMAD.WIDE R8, R9, 0x4, R4 ;  /* 0x0000000409087825 */ /* 0x004fcc00078e0204 */
[----:B------:R-:W2:Y:S02]  /*09c0*/  LDG.E R9, desc[UR36][R8.64] ;  /* 0x0000002408097981 */ /* 0x000ea4000c1e1900 */
[--C-:B--2---:R-:W-:Y:S02]  /*09d0*/  IMAD.WIDE R10, R9, 0x4, R4.reuse ;  /* 0x00000004090a7825 */ /* 0x104fe400078e0204 */
[----:B------:R1:W-:Y:S04]  /*09e0*/  STG.E desc[UR36][R16.64], R9 ;  /* 0x0000000910007986 */ /* 0x0003e8000c101924 */
[----:B------:R2:W-:Y:S04]  /*09f0*/  STG.E desc[UR36][R10.64+0x4], R0 ;  /* 0x000004000a007986 */ /* 0x0005e8000c101924 */
[----:B------:R-:W3:Y:S02]  /*0a00*/  LDG.E R13, desc[UR36][R16.64] ;  /* 0x00000024100d7981 */ /* 0x000ee4000c1e1900 */
[----:B---3--:R-:W-:-:S06]  /*0a10*/  IMAD.WIDE R12, R13, 0x4, R4 ;  /* 0x000000040d0c7825 */ /* 0x008fcc00078e0204 */
[----:B------:R-:W3:Y:S02]  /*0a20*/  LDG.E R13, desc[UR36][R12.64] ;  /* 0x000000240c0d7981 */ /* 0x000ee4000c1e1900 */
[--C-:B---3--:R-:W-:Y:S02]  /*0a30*/  IMAD.WIDE R14, R13, 0x4, R4.reuse ;  /* 0x000000040d0e7825 */ /* 0x108fe400078e0204 */
[----:B------:R3:W-:Y:S04]  /*0a40*/  STG.E desc[UR36][R16.64], R13 ;  /* 0x0000000d10007986 */ /* 0x0007e8000c101924 */
[----:B------:R4:W-:Y:S04]  /*0a50*/  STG.E desc[UR36][R14.64+0x4], R0 ;  /* 0x000004000e007986 */ /* 0x0009e8000c101924 */
[----:B0-----:R-:W5:Y:S02]  /*0a60*/  LDG.E R7, desc[UR36][R16.64] ;  /* 0x0000002410077981 */ /* 0x001f64000c1e1900 */
[----:B-----5:R-:W-:-:S05]  /*0a70*/  IMAD.WIDE R6, R7, 0x4, R4 ;  /* 0x0000000407067825 */ /* 0x020fca00078e0204 */
[----:B------:R-:W1:Y:S02]  /*0a80*/  LDG.E R19, desc[UR36][R6.64] ;  /* 0x0000002406137981 */ /* 0x000e64000c1e1900 */
[--C-:B-1----:R-:W-:Y:S02]  /*0a90*/  IMAD.WIDE R8, R19, 0x4, R4.reuse ;  /* 0x0000000413087825 */ /* 0x102fe400078e0204 */
[----:B------:R-:W-:Y:S04]  /*0aa0*/  STG.E desc[UR36][R16.64], R19 ;  /* 0x0000001310007986 */ /* 0x000fe8000c101924 */
[----:B------:R0:W-:Y:S04]  /*0ab0*/  STG.E desc[UR36][R8.64+0x4], R0 ;  /* 0x0000040008007986 */ /* 0x0001e8000c101924 */
[----:B--2---:R-:W2:Y:S02]  /*0ac0*/  LDG.E R11, desc[UR36][R16.64] ;  /* 0x00000024100b7981 */ /* 0x004ea4000c1e1900 */
[----:B--2---:R-:W-:-:S06]  /*0ad0*/  IMAD.WIDE R10, R11, 0x4, R4 ;  /* 0x000000040b0a7825 */ /* 0x004fcc00078e0204 */
[----:B------:R-:W3:Y:S02]  /*0ae0*/  LDG.E R11, desc[UR36][R10.64] ;  /* 0x000000240a0b7981 */ /* 0x000ee4000c1e1900 */
[--C-:B---3--:R-:W-:Y:S02]  /*0af0*/  IMAD.WIDE R12, R11, 0x4, R4.reuse ;  /* 0x000000040b0c7825 */ /* 0x108fe400078e0204 */
[----:B------:R1:W-:Y:S04]  /*0b00*/  STG.E desc[UR36][R16.64], R11 ;  /* 0x0000000b10007986 */ /* 0x0003e8000c101924 */
[----:B------:R2:W-:Y:S04]  /*0b10*/  STG.E desc[UR36][R12.64+0x4], R0 ;  /* 0x000004000c007986 */ /* 0x0005e8000c101924 */
[----:B----4-:R-:W3:Y:S02]  /*0b20*/  LDG.E R15, desc[UR36][R16.64] ;  /* 0x00000024100f7981 */ /* 0x010ee4000c1e1900 */
[----:B---3--:R-:W-:-:S05]  /*0b30*/  IMAD.WIDE R6, R15, 0x4, R4 ;  /* 0x000000040f067825 */ /* 0x008fca00078e0204 */
[----:B------:R-:W3:Y:S02]  /*0b40*/  LDG.E R21, desc[UR36][R6.64] ;  /* 0x0000002406157981 */ /* 0x000ee4000c1e1900 */
[--C-:B---3--:R-:W-:Y:S02]  /*0b50*/  IMAD.WIDE R14, R21, 0x4, R4.reuse ;  /* 0x00000004150e7825 */ /* 0x108fe400078e0204 */
[----:B------:R-:W-:Y:S04]  /*0b60*/  STG.E desc[UR36][R16.64], R21 ;  /* 0x0000001510007986 */ /* 0x000fe8000c101924 */
[----:B------:R3:W-:Y:S04]  /*0b70*/  STG.E desc[UR36][R14.64+0x4], R0 ;  /* 0x000004000e007986 */ /* 0x0007e8000c101924 */
[----:B0-----:R-:W4:Y:S02]  /*0b80*/  LDG.E R9, desc[UR36][R16.64] ;  /* 0x0000002410097981 */ /* 0x001f24000c1e1900 */
[----:B----4-:R-:W-:-:S06]  /*0b90*/  IMAD.WIDE R8, R9, 0x4, R4 ;  /* 0x0000000409087825 */ /* 0x010fcc00078e0204 */
[----:B------:R-:W1:Y:S02]  /*0ba0*/  LDG.E R9, desc[UR36][R8.64] ;  /* 0x0000002408097981 */ /* 0x000e64000c1e1900 */
[--C-:B-1----:R-:W-:Y:S02]  /*0bb0*/  IMAD.WIDE R10, R9, 0x4, R4.reuse ;  /* 0x00000004090a7825 */ /* 0x102fe400078e0204 */
[----:B------:R0:W-:Y:S04]  /*0bc0*/  STG.E desc[UR36][R16.64], R9 ;  /* 0x0000000910007986 */ /* 0x0001e8000c101924 */
[----:B------:R0:W-:Y:S04]  /*0bd0*/  STG.E desc[UR36][R10.64+0x4], R0 ;  /* 0x000004000a007986 */ /* 0x0001e8000c101924 */
[----:B--2---:R-:W2:Y:S02]  /*0be0*/  LDG.E R13, desc[UR36][R16.64] ;  /* 0x00000024100d7981 */ /* 0x004ea4000c1e1900 */
[----:B--2---:R-:W-:-:S06]  /*0bf0*/  IMAD.WIDE R6, R13, 0x4, R4 ;  /* 0x000000040d067825 */ /* 0x004fcc00078e0204 */
[----:B------:R-:W2:Y:S02]  /*0c00*/  LDG.E R7, desc[UR36][R6.64] ;  /* 0x0000002406077981 */ /* 0x000ea4000c1e1900 */
[--C-:B--2---:R-:W-:Y:S02]  /*0c10*/  IMAD.WIDE R12, R7, 0x4, R4.reuse ;  /* 0x00000004070c7825 */ /* 0x104fe400078e0204 */
[----:B------:R0:W-:Y:S04]  /*0c20*/  STG.E desc[UR36][R16.64], R7 ;  /* 0x0000000710007986 */ /* 0x0001e8000c101924 */
[----:B------:R0:W-:Y:S04]  /*0c30*/  STG.E desc[UR36][R12.64+0x4], R0 ;  /* 0x000004000c007986 */ /* 0x0001e8000c101924 */
[----:B---3--:R-:W2:Y:S02]  /*0c40*/  LDG.E R15, desc[UR36][R16.64] ;  /* 0x00000024100f7981 */ /* 0x008ea4000c1e1900 */
[----:B--2---:R-:W-:-:S06]  /*0c50*/  IMAD.WIDE R4, R15, 0x4, R4 ;  /* 0x000000040f047825 */ /* 0x004fcc00078e0204 */
[----:B------:R-:W2:Y:S04]  /*0c60*/  LDG.E R5, desc[UR36][R4.64] ;  /* 0x0000002404057981 */ /* 0x000ea8000c1e1900 */
[----:B--2---:R0:W-:Y:S02]  /*0c70*/  STG.E desc[UR36][R16.64], R5 ;  /* 0x0000000510007986 */ /* 0x0041e4000c101924 */
.L_x_3:
[----:B------:R-:W-:Y:S05]  /*0c80*/  @!P1 EXIT ;  /* 0x000000000000994d */ /* 0x000fea0003800000 */
[----:B------:R-:W-:Y:S01]  /*0c90*/  ISETP.GE.U32.AND P0, PT, R3, 0x4, PT ;  /* 0x000000040300780c */ /* 0x000fe20003f06070 */
[----:B0-----:R-:W-:Y:S01]  /*0ca0*/  HFMA2 R0, -RZ, RZ, 0, 0 ;  /* 0x00000000ff007431 */ /* 0x001fe200000001ff */
[----:B------:R-:W-:Y:S02]  /*0cb0*/  LOP3.LUT R2, R2, 0x3, RZ, 0xc0, !PT ;  /* 0x0000000302027812 */ /* 0x000fe400078ec0ff */
[----:B------:R-:W-:Y:S02]  /*0cc0*/  ISETP.GE.U32.AND.EX P0, PT, RZ, RZ, PT, P0 ;  /* 0x000000ffff00720c */ /* 0x000fe40003f06100 */
[----:B------:R-:W-:-:S04]  /*0cd0*/  ISETP.NE.U32.AND P1, PT, R2, RZ, PT ;  /* 0x000000ff0200720c */ /* 0x000fc80003f25070 */
[----:B------:R-:W-:-:S07]  /*0ce0*/  ISETP.NE.AND.EX P1, PT, R0, RZ, PT, P1 ;  /* 0x000000ff0000720c */ /* 0x000fce0003f25310 */
[----:B------:R-:W-:Y:S06]  /*0cf0*/  @!P0 BRA `(.L_x_4) ;  /* 0x00000000006c8947 */ /* 0x000fec0003800000 */
[----:B------:R-:W2:Y:S01]  /*0d00*/  LDG.E R7, desc[UR36][R16.64] ;  /* 0x0000002410077981 */ /* 0x000ea2000c1e1900 */
[----:B------:R-:W2:Y:S01]  /*0d10*/  LDC.64 R4, c[0x0][0x380] ;  /* 0x0000e000ff047b82 */ /* 0x000ea20000000a00 */
[----:B---3--:R-:W-:Y:S01]  /*0d20*/  MOV R19, 0xff ;  /* 0x000000ff00137802 */ /* 0x008fe20000000f00 */
[----:B--2---:R-:W-:-:S05]  /*0d30*/  IMAD.WIDE R6, R7, 0x4, R4 ;  /* 0x0000000407067825 */ /* 0x004fca00078e0204 */
        /* <DEDUP_REMOVED lines=13> */
[----:B0-----:R-:W3:Y:S02]  /*0e10*/  LDG.E R7, desc[UR36][R16.64] ;  /* 0x0000002410077981 */ /* 0x001ee4000c1e1900 */
[----:B---3--:R-:W-:-:S06]  /*0e20*/  IMAD.WIDE R6, R7, 0x4, R4 ;  /* 0x0000000407067825 */ /* 0x008fcc00078e0204 */
[----:B------:R-:W1:Y:S02]  /*0e30*/  LDG.E R7, desc[UR36][R6.64] ;  /* 0x0000002406077981 */ /* 0x000e64000c1e1900 */
[--C-:B-1----:R-:W-:Y:S02]  /*0e40*/  IMAD.WIDE R8, R7, 0x4, R4.reuse ;  /* 0x0000000407087825 */ /* 0x102fe400078e0204 */
[----:B------:R2:W-:Y:S04]  /*0e50*/  STG.E desc[UR36][R16.64], R7 ;  /* 0x0000000710007986 */ /* 0x0005e8000c101924 */
[----:B------:R2:W-:Y:S04]  /*0e60*/  STG.E desc[UR36][R8.64+0x4], R19 ;  /* 0x0000041308007986 */ /* 0x0005e8000c101924 */
[----:B------:R-:W3:Y:S02]  /*0e70*/  LDG.E R3, desc[UR36][R16.64] ;  /* 0x0000002410037981 */ /* 0x000ee4000c1e1900 */
[----:B---3--:R-:W-:-:S06]  /*0e80*/  IMAD.WIDE R4, R3, 0x4, R4 ;  /* 0x0000000403047825 */ /* 0x008fcc00078e0204 */
[----:B------:R-:W3:Y:S04]  /*0e90*/  LDG.E R5, desc[UR36][R4.64] ;  /* 0x0000002404057981 */ /* 0x000ee8000c1e1900 */
[----:B---3--:R2:W-:Y:S02]  /*0ea0*/  STG.E desc[UR36][R16.64], R5 ;  /* 0x0000000510007986 */ /* 0x0085e4000c101924 */
.L_x_4:
[----:B------:R-:W-:Y:S05]  /*0eb0*/  @!P1 EXIT ;  /* 0x000000000000994d */ /* 0x000fea0003800000 */
[----:B--2---:R0:W5:Y:S01]  /*0ec0*/  LDG.E R7, desc[UR36][R16.64] ;  /* 0x0000002410077981 */ /* 0x004162000c1e1900 */
[----:B---3--:R-:W1:Y:S02]  /*0ed0*/  LDC.64 R8, c[0x0][0x380] ;  /* 0x0000e000ff087b82 */ /* 0x008e640000000a00 */
.L_x_5:
[----:B-12--5:R-:W-:Y:S01]  /*0ee0*/  IMAD.WIDE R4, R7, 0x4, R8 ;  /* 0x0000000407047825 */ /* 0x026fe200078e0208 */
[----:B------:R-:W-:-:S05]  /*0ef0*/  MOV R3, 0xff ;  /* 0x000000ff00037802 */ /* 0x000fca0000000f00 */
[----:B------:R2:W-:Y:S04]  /*0f00*/  STG.E desc[UR36][R4.64+0x4], R3 ;  /* 0x0000040304007986 */ /* 0x0005e8000c101924 */
[----:B------:R-:W3:Y:S02]  /*0f10*/  LDG.E R7, desc[UR36][R16.64] ;  /* 0x0000002410077981 */ /* 0x000ee4000c1e1900 */
[----:B---3--:R-:W-:-:S06]  /*0f20*/  IMAD.WIDE R6, R7, 0x4, R8 ;  /* 0x0000000407067825 */ /* 0x008fcc00078e0208 */
[----:B------:R-:W3:Y:S01]  /*0f30*/  LDG.E R7, desc[UR36][R6.64] ;  /* 0x0000002406077981 */ /* 0x000ee2000c1e1900 */
[----:B------:R-:W-:-:S04]  /*0f40*/  IADD3 R2, P0, PT, R2, -0x1, RZ ;  /* 0xffffffff02027810 */ /* 0x000fc80007f1e0ff */
[----:B------:R-:W-:Y:S02]  /*0f50*/  IADD3.X R0, PT, PT, R0, -0x1, RZ, P0, !PT ;  /* 0xffffffff00007810 */ /* 0x000fe400007fe4ff */
[----:B------:R-:W-:-:S04]  /*0f60*/  ISETP.NE.U32.AND P0, PT, R2, RZ, PT ;  /* 0x000000ff0200720c */ /* 0x000fc80003f05070 */
[----:B------:R-:W-:Y:S01]  /*0f70*/  ISETP.NE.AND.EX P0, PT, R0, RZ, PT, P0 ;  /* 0x000000ff0000720c */ /* 0x000fe20003f05300 */
[----:B---3--:R2:W-:-:S12]  /*0f80*/  STG.E desc[UR36][R16.64], R7 ;  /* 0x0000000710007986 */ /* 0x0085d8000c101924 */
[----:B------:R-:W-:Y:S05]  /*0f90*/  @P0 BRA `(.L_x_5) ;  /* 0xfffffffc00d00947 */ /* 0x000fea000383ffff */
[----:B------:R-:W-:Y:S05]  /*0fa0*/  EXIT ;  /* 0x000000000000794d */ /* 0x000fea0003800000 */
.L_x_6:
[----:B------:R-:W-:-:S00]  /*0fb0*/  BRA `(.L_x_6) ;  /* 0xfffffffc00fc7947 */ /* 0x000fc0000383ffff */
[----:B------:R-:W-:-:S00]  /*0fc0*/  NOP ;  /* 0x0000000000007918 */ /* 0x000fc00000000000 */
        /* <DEDUP_REMOVED lines=11> */
.L_x_7:


//--------------------- .nv.global.init           --------------------------
	.section	.nv.global.init,"aw",@progbits
.nv.global.init:
	.type		$str,@object
	.size		$str,(.L_0 - $str)
$str:
        /*0000*/ 	.byte	0x6e, 0x65, 0x78, 0x74, 0x5b, 0x25, 0x64, 0x5d, 0x3d, 0x25, 0x64, 0x20, 0x69, 0x74, 0x65, 0x72
        /*0010*/ 	.byte	0x3d, 0x25, 0x64, 0x0a, 0x00
.L_0:


//--------------------- .nv.shared.reserved.0     --------------------------
	.section	.nv.shared.reserved.0,"aw",@nobits
	.weak		__nv_reservedSMEM_offset_0_alias
	.size		__nv_reservedSMEM_offset_0_alias, 0, 64
	.other		__nv_reservedSMEM_offset_0_alias,@"STO_CUDA_RESERVED_SHARED STV_DEFAULT"
__nv_reservedSMEM_offset_0_alias:
	.zero		0
	.zero		64


//--------------------- .nv.constant0._Z8gpuwritePiS_l --------------------------
	.section	.nv.constant0._Z8gpuwritePiS_l,"a",@progbits
	.sectionflags	@""
	.align	4
.nv.constant0._Z8gpuwritePiS_l:
	.zero		920


//--------------------- SYMBOLS --------------------------

	.type		.nv.reservedSmem.offset0,@object
	.size		.nv.reservedSmem.offset0,0x4
	.type		vprintf,@function
